	.headerflags	@"EF_CUDA_TEXMODE_UNIFIED EF_CUDA_64BIT_ADDRESS EF_CUDA_SM86 EF_CUDA_VIRTUAL_SM(EF_CUDA_SM86)"
	.elftype	@"ET_EXEC"


//--------------------- .nv.info                  --------------------------
	.section	.nv.info,"",@"SHT_CUDA_INFO"
	.align	4


	//----- nvinfo : EIATTR_REGCOUNT
	.align		4
        /*0000*/ 	.byte	0x04, 0x2f
        /*0002*/ 	.short	(.L_2 - .L_1)
	.align		4
.L_1:
        /*0004*/ 	.word	index@(triton_poi_fused_gelu_14)
        /*0008*/ 	.word	0x0000000e


	//----- nvinfo : EIATTR_MIN_STACK_SIZE
	.align		4
.L_2:
        /*000c*/ 	.byte	0x04, 0x12
        /*000e*/ 	.short	(.L_4 - .L_3)
	.align		4
.L_3:
        /*0010*/ 	.word	index@(triton_poi_fused_gelu_14)
        /*0014*/ 	.word	0x00000000


	//----- nvinfo : EIATTR_FRAME_SIZE
	.align		4
.L_4:
        /*0018*/ 	.byte	0x04, 0x11
        /*001a*/ 	.short	(.L_6 - .L_5)
	.align		4
.L_5:
        /*001c*/ 	.word	index@(triton_poi_fused_gelu_14)
        /*0020*/ 	.word	0x00000000


	//----- nvinfo : EIATTR_MIN_STACK_SIZE
	.align		4
.L_6:
        /*0024*/ 	.byte	0x04, 0x12
        /*0026*/ 	.short	(.L_8 - .L_7)
	.align		4
.L_7:
        /*0028*/ 	.word	index@(triton_poi_fused_gelu_14)
        /*002c*/ 	.word	0x00000000
.L_8:


//--------------------- .nv.info.triton_poi_fused_gelu_14 --------------------------
	.section	.nv.info.triton_poi_fused_gelu_14,"",@"SHT_CUDA_INFO"
	.sectionflags	@""
	.align	4


	//----- nvinfo : EIATTR_CUDA_API_VERSION
	.align		4
        /*0000*/ 	.byte	0x04, 0x37
        /*0002*/ 	.short	(.L_10 - .L_9)
.L_9:
        /*0004*/ 	.word	0x0000007c


	//----- nvinfo : EIATTR_SW2861232_WAR
	.align		4
.L_10:
        /*0008*/ 	.byte	0x01, 0x35
	.zero		2


	//----- nvinfo : EIATTR_PARAM_CBANK
	.align		4
        /*000c*/ 	.byte	0x04, 0x0a
        /*000e*/ 	.short	(.L_12 - .L_11)
	.align		4
.L_11:
        /*0010*/ 	.word	index@(.nv.constant0.triton_poi_fused_gelu_14)
        /*0014*/ 	.short	0x0160
        /*0016*/ 	.short	0x0020


	//----- nvinfo : EIATTR_CBANK_PARAM_SIZE
	.align		4
.L_12:
        /*0018*/ 	.byte	0x03, 0x19
        /*001a*/ 	.short	0x0020


	//----- nvinfo : EIATTR_KPARAM_INFO
	.align		4
        /*001c*/ 	.byte	0x04, 0x17
        /*001e*/ 	.short	(.L_14 - .L_13)
.L_13:
        /*0020*/ 	.word	0x00000000
        /*0024*/ 	.short	0x0003
        /*0026*/ 	.short	0x0018
        /*0028*/ 	.byte	0x00, 0xf4, 0x21, 0x00


	//----- nvinfo : EIATTR_KPARAM_INFO
	.align		4
.L_14:
        /*002c*/ 	.byte	0x04, 0x17
        /*002e*/ 	.short	(.L_16 - .L_15)
.L_15:
        /*0030*/ 	.word	0x00000000
        /*0034*/ 	.short	0x0002
        /*0036*/ 	.short	0x0010
        /*0038*/ 	.byte	0x00, 0xf0, 0x11, 0x00


	//----- nvinfo : EIATTR_KPARAM_INFO
	.align		4
.L_16:
        /*003c*/ 	.byte	0x04, 0x17
        /*003e*/ 	.short	(.L_18 - .L_17)
.L_17:
        /*0040*/ 	.word	0x00000000
        /*0044*/ 	.short	0x0001
        /*0046*/ 	.short	0x0008
        /*0048*/ 	.byte	0x00, 0xf4, 0x21, 0x00


	//----- nvinfo : EIATTR_KPARAM_INFO
	.align		4
.L_18:
        /*004c*/ 	.byte	0x04, 0x17
        /*004e*/ 	.short	(.L_20 - .L_19)
.L_19:
        /*0050*/ 	.word	0x00000000
        /*0054*/ 	.short	0x0000
        /*0056*/ 	.short	0x0000
        /*0058*/ 	.byte	0x00, 0xf4, 0x21, 0x00


	//----- nvinfo : EIATTR_MAXREG_COUNT
	.align		4
.L_20:
        /*005c*/ 	.byte	0x03, 0x1b
        /*005e*/ 	.short	0x00ff


	//----- nvinfo : EIATTR_EXIT_INSTR_OFFSETS
	.align		4
        /*0060*/ 	.byte	0x04, 0x1c
        /*0062*/ 	.short	(.L_22 - .L_21)


	//   ....[0]....
.L_21:
        /*0064*/ 	.word	0x00000540


	//----- nvinfo : EIATTR_REQNTID
	.align		4
.L_22:
        /*0068*/ 	.byte	0x04, 0x10
        /*006a*/ 	.short	(.L_24 - .L_23)
.L_23:
        /*006c*/ 	.word	0x00000100
        /*0070*/ 	.word	0x00000001
        /*0074*/ 	.word	0x00000001


	//----- nvinfo : EIATTR_CRS_STACK_SIZE
	.align		4
.L_24:
        /*0078*/ 	.byte	0x04, 0x1e
        /*007a*/ 	.short	(.L_26 - .L_25)
.L_25:
        /*007c*/ 	.word	0x00000000
.L_26:


//--------------------- .nv.callgraph             --------------------------
	.section	.nv.callgraph,"",@"SHT_CUDA_CALLGRAPH"
	.align	4
	.sectionentsize	8
	.align		4
        /*0000*/ 	.word	0x00000000
	.align		4
        /*0004*/ 	.word	0xffffffff
	.align		4
        /*0008*/ 	.word	0x00000000
	.align		4
        /*000c*/ 	.word	0xfffffffe
	.align		4
        /*0010*/ 	.word	0x00000000
	.align		4
        /*0014*/ 	.word	0xfffffffd
	.align		4
        /*0018*/ 	.word	0x00000000
	.align		4
        /*001c*/ 	.word	0xfffffffc


//--------------------- .nv.rel.action            --------------------------
	.section	.nv.rel.action,"",@"SHT_CUDA_RELOCINFO"
	.align	8
	.sectionentsize	8
        /*0000*/ 	.byte	0x73, 0x00, 0x00, 0x00, 0x00, 0x00, 0x00, 0x00, 0x00, 0x00, 0x00, 0x11, 0x25, 0x00, 0x05, 0x36


//--------------------- .nv.constant4             --------------------------
	.section	.nv.constant4,"a",@progbits
	.align	8
	.align		8
.nv.constant4:
        /*0000*/ 	.dword	_$_str


//--------------------- .nv.constant0.triton_poi_fused_gelu_14 --------------------------
	.section	.nv.constant0.triton_poi_fused_gelu_14,"a",@progbits
	.sectionflags	@""
	.align	4
.nv.constant0.triton_poi_fused_gelu_14:
	.zero		384


//--------------------- .text.triton_poi_fused_gelu_14 --------------------------
	.section	.text.triton_poi_fused_gelu_14,"ax",@progbits
	.sectioninfo	@"SHI_REGISTERS=14"
	.align	128
        .global         triton_poi_fused_gelu_14
        .type           triton_poi_fused_gelu_14,@function
        .size           triton_poi_fused_gelu_14,(.L_x_7 - triton_poi_fused_gelu_14)
        .other          triton_poi_fused_gelu_14,@"STO_CUDA_ENTRY STV_DEFAULT"
triton_poi_fused_gelu_14:
.text.triton_poi_fused_gelu_14:
[----:B------:R-:W-:Y:S02]  /*0000*/  MOV R1, c[0x0][0x28] ;  /* 0x00000a0000017a02 */ /* 0x000fe40000000f00 */
[----:B------:R-:W0:Y:S01]  /*0010*/  S2R R0, SR_TID.X ;  /* 0x0000000000007919 */ /* 0x000e220000002100 */
[----:B------:R-:W-:Y:S01]  /*0020*/  MOV R7, 0x2 ;  /* 0x0000000200077802 */ /* 0x000fe20000000f00 */
[----:B------:R-:W-:Y:S02]  /*0030*/  ULDC.64 UR4, c[0x0][0x118] ;  /* 0x0000460000047ab9 */ /* 0x000fe40000000a00 */
[----:B------:R-:W1:Y:S01]  /*0040*/  S2R R3, SR_CTAID.X ;  /* 0x0000000000037919 */ /* 0x000e620000002500 */
[----:B0-----:R-:W-:-:S04]  /*0050*/  SHF.L.U32 R0, R0, 0x1, RZ ;  /* 0x0000000100007819 */ /* 0x001fc800000006ff */
[----:B------:R-:W-:-:S04]  /*0060*/  LOP3.LUT R0, R0, 0x1fe, RZ, 0xc0, !PT ;  /* 0x000001fe00007812 */ /* 0x000fc800078ec0ff */
[----:B-1----:R-:W-:-:S05]  /*0070*/  LEA R0, R3, R0, 0x9 ;  /* 0x0000000003007211 */ /* 0x002fca00078e48ff */
[----:B------:R-:W-:-:S05]  /*0080*/  IMAD.HI R2, R0, 0x2aaaaaab, RZ ;  /* 0x2aaaaaab00027827 */ /* 0x000fca00078e02ff */
[----:B------:R-:W-:-:S04]  /*0090*/  SHF.R.U32.HI R3, RZ, 0x1f, R2 ;  /* 0x0000001fff037819 */ /* 0x000fc80000011602 */
[----:B------:R-:W-:-:S05]  /*00a0*/  LEA.HI R3, R2, R3, RZ, 0x15 ;  /* 0x0000000302037211 */ /* 0x000fca00078fa8ff */
[----:B------:R-:W-:Y:S02]  /*00b0*/  IMAD R6, R3, -0x3000, R0 ;  /* 0xffffd00003067824 */ /* 0x000fe400078e0200 */
[----:B------:R-:W-:-:S04]  /*00c0*/  IMAD.WIDE R2, R0, R7, c[0x0][0x160] ;  /* 0x0000580000027625 */ /* 0x000fc800078e0207 */
[----:B------:R-:W-:Y:S01]  /*00d0*/  IMAD.WIDE R6, R6, R7, c[0x0][0x168] ;  /* 0x00005a0006067625 */ /* 0x000fe200078e0207 */
[----:B------:R-:W2:Y:S05]  /*00e0*/  LDG.E R0, [R2.64] ;  /* 0x0000000402007981 */ /* 0x000eaa000c1e1900 */
[----:B------:R-:W3:Y:S01]  /*00f0*/  LDG.E.EL R6, [R6.64] ;  /* 0x0000000406067981 */ /* 0x000ee2000c2e1900 */
[----:B------:R-:W-:Y:S01]  /*0100*/  BSSY B0, `(.L_x_0) ;  /* 0x0000025000007945 */ /* 0x000fe20003800000 */
[C---:B--2---:R-:W-:Y:S02]  /*0110*/  SHF.L.U32 R4, R0.reuse, 0x10, RZ ;  /* 0x0000001000047819 */ /* 0x044fe400000006ff */
[----:B------:R-:W-:-:S02]  /*0120*/  PRMT R0, R0, 0x7632, R0 ;  /* 0x0000763200007816 */ /* 0x000fc40000000000 */
[----:B---3--:R-:W-:Y:S02]  /*0130*/  SHF.L.U32 R5, R6, 0x10, RZ ;  /* 0x0000001006057819 */ /* 0x008fe400000006ff */
[----:B------:R-:W-:-:S03]  /*0140*/  SHF.L.U32 R0, R0, 0x10, RZ ;  /* 0x0000001000007819 */ /* 0x000fc600000006ff */
[--C-:B------:R-:W-:Y:S01]  /*0150*/  FADD R4, R4, R5.reuse ;  /* 0x0000000504047221 */ /* 0x100fe20000000000 */
[----:B------:R-:W-:-:S03]  /*0160*/  PRMT R5, R6, 0x7632, R5 ;  /* 0x0000763206057816 */ /* 0x000fc60000000005 */
[----:B------:R-:W-:Y:S01]  /*0170*/  FMUL R9, R4, R4 ;  /* 0x0000000404097220 */ /* 0x000fe20000400000 */
[----:B------:R-:W-:-:S03]  /*0180*/  SHF.L.U32 R5, R5, 0x10, RZ ;  /* 0x0000001005057819 */ /* 0x000fc600000006ff */
[----:B------:R-:W-:Y:S02]  /*0190*/  FMUL R9, R4, R9 ;  /* 0x0000000904097220 */ /* 0x000fe40000400000 */
[----:B------:R-:W-:Y:S02]  /*01a0*/  FADD R5, R0, R5 ;  /* 0x0000000500057221 */ /* 0x000fe40000000000 */
[----:B------:R-:W-:Y:S02]  /*01b0*/  FFMA R9, R9, 0.044714998453855514526, R4 ;  /* 0x3d37271309097823 */ /* 0x000fe40000000004 */
[----:B------:R-:W-:Y:S02]  /*01c0*/  FMUL R0, R5, R5 ;  /* 0x0000000505007220 */ /* 0x000fe40000400000 */
[----:B------:R-:W-:Y:S02]  /*01d0*/  FMUL R9, R9, 0.79788458347320556641 ;  /* 0x3f4c422a09097820 */ /* 0x000fe40000400000 */
[----:B------:R-:W-:-:S02]  /*01e0*/  FMUL R0, R5, R0 ;  /* 0x0000000005007220 */ /* 0x000fc40000400000 */
[----:B------:R-:W-:Y:S02]  /*01f0*/  FADD.FTZ R10, |R9|, -RZ ;  /* 0x800000ff090a7221 */ /* 0x000fe40000010200 */
[----:B------:R-:W-:-:S03]  /*0200*/  FFMA R0, R0, 0.044714998453855514526, R5 ;  /* 0x3d37271300007823 */ /* 0x000fc60000000005 */
[----:B------:R-:W-:Y:S01]  /*0210*/  FSETP.GE.AND P0, PT, R10, 0.60000002384185791016, PT ;  /* 0x3f19999a0a00780b */ /* 0x000fe20003f06000 */
[----:B------:R-:W-:-:S12]  /*0220*/  FMUL R6, R0, 0.79788458347320556641 ;  /* 0x3f4c422a00067820 */ /* 0x000fd80000400000 */
[----:B------:R-:W-:Y:S05]  /*0230*/  @!P0 BRA `(.L_x_1) ;  /* 0x000000a000008947 */ /* 0x000fea0003800000 */
[C---:B------:R-:W-:Y:S01]  /*0240*/  FMUL R0, R10.reuse, 2.8853900432586669922 ;  /* 0x4038aa3b0a007820 */ /* 0x040fe20000400000 */
[----:B------:R-:W-:Y:S02]  /*0250*/  MOV R8, 0x3f800000 ;  /* 0x3f80000000087802 */ /* 0x000fe40000000f00 */
[----:B------:R-:W-:-:S03]  /*0260*/  FSETP.GE.AND P0, PT, R10, 9.010913848876953125, PT ;  /* 0x41102cb40a00780b */ /* 0x000fc60003f06000 */
[----:B------:R-:W0:Y:S02]  /*0270*/  MUFU.EX2 R0, R0 ;  /* 0x0000000000007308 */ /* 0x000e240000000800 */
[----:B0-----:R-:W-:-:S06]  /*0280*/  FADD R7, R0, 1 ;  /* 0x3f80000000077421 */ /* 0x001fcc0000000000 */
[----:B------:R-:W0:Y:S02]  /*0290*/  MUFU.RCP R7, R7 ;  /* 0x0000000700077308 */ /* 0x000e240000001000 */
[----:B0-----:R-:W-:-:S05]  /*02a0*/  FFMA.FTZ R8, R7, -2, R8 ;  /* 0xc000000007087823 */ /* 0x001fca0000010008 */
[----:B------:R-:W-:-:S04]  /*02b0*/  FSEL R8, R8, 1, !P0 ;  /* 0x3f80000008087808 */ /* 0x000fc80004000000 */
[----:B------:R-:W-:Y:S01]  /*02c0*/  LOP3.LUT R9, R8, 0x80000000, R9, 0xf8, !PT ;  /* 0x8000000008097812 */ /* 0x000fe200078ef809 */
[----:B------:R-:W-:Y:S05]  /*02d0*/  BRA `(.L_x_2) ;  /* 0x0000007000007947 */ /* 0x000fea0003800000 */
.L_x_1:
[----:B------:R-:W-:Y:S01]  /*02e0*/  MOV R0, 0x3c80f082 ;  /* 0x3c80f08200007802 */ /* 0x000fe20000000f00 */
[----:B------:R-:W-:-:S04]  /*02f0*/  FMUL R7, R9, R9 ;  /* 0x0000000909077220 */ /* 0x000fc80000400000 */
[----:B------:R-:W-:-:S04]  /*0300*/  FFMA.FTZ R0, R7, R0, -0.052303962409496307373 ;  /* 0xbd563cae07007423 */ /* 0x000fc80000010000 */
[----:B------:R-:W-:-:S04]  /*0310*/  FFMA.FTZ R0, R7, R0, 0.1331529766321182251 ;  /* 0x3e08594107007423 */ /* 0x000fc80000010000 */
[----:B------:R-:W-:-:S04]  /*0320*/  FFMA.FTZ R0, R7, R0, -0.33332768082618713379 ;  /* 0xbeaaa9ed07007423 */ /* 0x000fc80000010000 */
[----:B------:R-:W-:-:S04]  /*0330*/  FFMA.FTZ R0, R7, R0, RZ ;  /* 0x0000000007007223 */ /* 0x000fc800000100ff */
[----:B------:R-:W-:Y:S02]  /*0340*/  FFMA.FTZ R9, R9, R0, R9 ;  /* 0x0000000009097223 */ /* 0x000fe40000010009 */
.L_x_2:
[----:B------:R-:W-:Y:S05]  /*0350*/  BSYNC B0 ;  /* 0x0000000000007941 */ /* 0x000fea0003800000 */
.L_x_0:
[----:B------:R-:W-:Y:S01]  /*0360*/  FADD.FTZ R10, |R6|, -RZ ;  /* 0x800000ff060a7221 */ /* 0x000fe20000010200 */
[----:B------:R-:W-:Y:S04]  /*0370*/  BSSY B0, `(.L_x_3) ;  /* 0x0000014000007945 */ /* 0x000fe80003800000 */
[----:B------:R-:W-:-:S13]  /*0380*/  FSETP.GE.AND P0, PT, R10, 0.60000002384185791016, PT ;  /* 0x3f19999a0a00780b */ /* 0x000fda0003f06000 */
        /* <DEDUP_REMOVED lines=11> */
.L_x_4:
[----:B------:R-:W-:Y:S01]  /*0440*/  MOV R0, 0x3c80f082 ;  /* 0x3c80f08200007802 */ /* 0x000fe20000000f00 */
[----:B------:R-:W-:-:S04]  /*0450*/  FMUL R7, R6, R6 ;  /* 0x0000000606077220 */ /* 0x000fc80000400000 */
[----:B------:R-:W-:-:S04]  /*0460*/  FFMA.FTZ R0, R7, R0, -0.052303962409496307373 ;  /* 0xbd563cae07007423 */ /* 0x000fc80000010000 */
[----:B------:R-:W-:-:S04]  /*0470*/  FFMA.FTZ R0, R7, R0, 0.1331529766321182251 ;  /* 0x3e08594107007423 */ /* 0x000fc80000010000 */
[----:B------:R-:W-:-:S04]  /*0480*/  FFMA.FTZ R0, R7, R0, -0.33332768082618713379 ;  /* 0xbeaaa9ed07007423 */ /* 0x000fc80000010000 */
[----:B------:R-:W-:-:S04]  /*0490*/  FFMA.FTZ R7, R7, R0, RZ ;  /* 0x0000000007077223 */ /* 0x000fc800000100ff */
[----:B------:R-:W-:Y:S02]  /*04a0*/  FFMA.FTZ R6, R6, R7, R6 ;  /* 0x0000000706067223 */ /* 0x000fe40000010006 */
.L_x_5:
[----:B------:R-:W-:Y:S05]  /*04b0*/  BSYNC B0 ;  /* 0x0000000000007941 */ /* 0x000fea0003800000 */
.L_x_3:
[----:B------:R-:W-:Y:S01]  /*04c0*/  FMUL R5, R5, 0.5 ;  /* 0x3f00000005057820 */ /* 0x000fe20000400000 */
[----:B------:R-:W-:Y:S01]  /*04d0*/  FMUL R4, R4, 0.5 ;  /* 0x3f00000004047820 */ /* 0x000fe20000400000 */
[----:B------:R-:W-:Y:S01]  /*04e0*/  FADD R9, R9, 1 ;  /* 0x3f80000009097421 */ /* 0x000fe20000000000 */
[----:B------:R-:W-:-:S03]  /*04f0*/  FADD R6, R6, 1 ;  /* 0x3f80000006067421 */ /* 0x000fc60000000000 */
[----:B------:R-:W-:Y:S01]  /*0500*/  FMUL R4, R4, R9 ;  /* 0x0000000904047220 */ /* 0x000fe20000400000 */
[----:B------:R-:W-:-:S05]  /*0510*/  FMUL R5, R5, R6 ;  /* 0x0000000605057220 */ /* 0x000fca0000400000 */
[----:B------:R-:W-:-:S05]  /*0520*/  F2FP.BF16.PACK_AB R5, R5, R4 ;  /* 0x000000040505723e */ /* 0x000fca00000010ff */
[----:B------:R-:W-:Y:S01]  /*0530*/  STG.E [R2.64], R5 ;  /* 0x0000000502007986 */ /* 0x000fe2000c101904 */
[----:B------:R-:W-:Y:S05]  /*0540*/  EXIT ;  /* 0x000000000000794d */ /* 0x000fea0003800000 */
.L_x_6:
[----:B------:R-:W-:-:S00]  /*0550*/  BRA `(.L_x_6) ;  /* 0xfffffff000007947 */ /* 0x000fc0000383ffff */
[----:B------:R-:W-:-:S00]  /*0560*/  NOP ;  /* 0x0000000000007918 */ /* 0x000fc00000000000 */
        /* <DEDUP_REMOVED lines=9> */
.L_x_7:


//--------------------- .nv.global.init           --------------------------
	.section	.nv.global.init,"aw",@progbits
.nv.global.init:
	.type		_$_str,@object
	.size		_$_str,(.L_0 - _$_str)
_$_str:
        /*0000*/ 	.byte	0x5f, 0x5f, 0x43, 0x55, 0x44, 0x41, 0x5f, 0x46, 0x54, 0x5a, 0x00
.L_0:
